//
// Generated by NVIDIA NVVM Compiler
//
// Compiler Build ID: CL-36424714
// Cuda compilation tools, release 13.0, V13.0.88
// Based on NVVM 20.0.0
//

.version 9.0
.target sm_100
.address_size 64

	// .globl	_Z14arrayReductionPf

.visible .entry _Z14arrayReductionPf(
	.param .u64 .ptr .align 1 _Z14arrayReductionPf_param_0
)
{
	.reg .pred 	%p<3>;
	.reg .b32 	%r<6>;
	.reg .b32 	%f<4>;
	.reg .b64 	%rd<7>;

	ld.param.u64 	%rd2, [_Z14arrayReductionPf_param_0];
	cvta.to.global.u64 	%rd3, %rd2;
	mov.u32 	%r1, %tid.x;
	mov.u32 	%r5, %ntid.x;
	mul.wide.u32 	%rd4, %r1, 4;
	add.s64 	%rd1, %rd3, %rd4;
$L__BB0_1:
	setp.ge.u32 	%p1, %r1, %r5;
	@%p1 bra 	$L__BB0_3;
	mul.wide.s32 	%rd5, %r5, 4;
	add.s64 	%rd6, %rd1, %rd5;
	ld.global.f32 	%f1, [%rd6];
	ld.global.f32 	%f2, [%rd1];
	add.f32 	%f3, %f1, %f2;
	st.global.f32 	[%rd1], %f3;
$L__BB0_3:
	bar.sync 	0;
	shr.u32 	%r4, %r5, 1;
	setp.gt.u32 	%p2, %r5, 1;
	mov.u32 	%r5, %r4;
	@%p2 bra 	$L__BB0_1;
	ret;

}


// ===== COMPILED SASS (sm_100) =====

	.target	sm_100

	.elftype	@"ET_EXEC"


//--------------------- .note.nv.tkinfo           --------------------------
	.section	.note.nv.tkinfo,"",@"SHT_NOTE"
	.sectionflags	@"SHF_NOTE_NV_TKINFO"
	.tkinfo
        /*0018*/ 	.word	0x00000002
        /*0030*/ 	.string	""
        /*0030*/ 	.string	"ptxas"
        /*0030*/ 	.string	"Cuda compilation tools, release 13.0, V13.0.88"
        /*0030*/ 	.string	"Build cuda_13.0.r13.0/compiler.36424714_0"
        /*0030*/ 	.string	"-arch sm_100 -m 64 "



//--------------------- .note.nv.cuinfo           --------------------------
	.section	.note.nv.cuinfo,"",@"SHT_NOTE"
	.sectionflags	@"SHF_NOTE_NV_CUINFO"
        /*0018*/ 	.short	0x0002
        /*001a*/ 	.short	0x0064
        /*001c*/ 	.short	0x0082
	.zero		2


//--------------------- .nv.info                  --------------------------
	.section	.nv.info,"",@"SHT_CUDA_INFO"
	.align	4


	//----- nvinfo : EIATTR_REGCOUNT
	.align		4
        /*0000*/ 	.byte	0x04, 0x2f
        /*0002*/ 	.short	(.L_1 - .L_0)
	.align		4
.L_0:
        /*0004*/ 	.word	index@(_Z14arrayReductionPf)
        /*0008*/ 	.word	0x0000000c


	//----- nvinfo : EIATTR_FRAME_SIZE
	.align		4
.L_1:
        /*000c*/ 	.byte	0x04, 0x11
        /*000e*/ 	.short	(.L_3 - .L_2)
	.align		4
.L_2:
        /*0010*/ 	.word	index@(_Z14arrayReductionPf)
        /*0014*/ 	.word	0x00000000


	//----- nvinfo : EIATTR_MIN_STACK_SIZE
	.align		4
.L_3:
        /*0018*/ 	.byte	0x04, 0x12
        /*001a*/ 	.short	(.L_5 - .L_4)
	.align		4
.L_4:
        /*001c*/ 	.word	index@(_Z14arrayReductionPf)
        /*0020*/ 	.word	0x00000000
.L_5:


//--------------------- .nv.compat                --------------------------
	.section	.nv.compat,"",@"SHT_CUDA_COMPAT_INFO"
	.align	4
        /*0000*/ 	.byte	0x02, 0x09, 0x00, 0x00, 0x02, 0x02, 0x01, 0x00, 0x02, 0x05, 0x05, 0x00, 0x03, 0x07, 0x01, 0x01
        /*0010*/ 	.byte	0x02, 0x03, 0x00, 0x00, 0x02, 0x06, 0x01, 0x00, 0x04, 0x0b, 0x08, 0x00, 0x09, 0x00, 0x00, 0x00
        /*0020*/ 	.byte	0x00, 0x00, 0x00, 0x00


//--------------------- .nv.info._Z14arrayReductionPf --------------------------
	.section	.nv.info._Z14arrayReductionPf,"",@"SHT_CUDA_INFO"
	.sectionflags	@""
	.align	4


	//----- nvinfo : EIATTR_CUDA_API_VERSION
	.align		4
        /*0000*/ 	.byte	0x04, 0x37
        /*0002*/ 	.short	(.L_7 - .L_6)
.L_6:
        /*0004*/ 	.word	0x00000082


	//----- nvinfo : EIATTR_KPARAM_INFO
	.align		4
.L_7:
        /*0008*/ 	.byte	0x04, 0x17
        /*000a*/ 	.short	(.L_9 - .L_8)
.L_8:
        /*000c*/ 	.word	0x00000000
        /*0010*/ 	.short	0x0000
        /*0012*/ 	.short	0x0000
        /*0014*/ 	.byte	0x00, 0xf5, 0x21, 0x00


	//----- nvinfo : EIATTR_SPARSE_MMA_MASK
	.align		4
.L_9:
        /*0018*/ 	.byte	0x03, 0x50
        /*001a*/ 	.short	0x0000


	//----- nvinfo : EIATTR_MAXREG_COUNT
	.align		4
        /*001c*/ 	.byte	0x03, 0x1b
        /*001e*/ 	.short	0x00ff


	//----- nvinfo : EIATTR_NUM_BARRIERS
	.align		4
        /*0020*/ 	.byte	0x02, 0x4c
        /*0022*/ 	.byte	0x01
	.zero		1


	//----- nvinfo : EIATTR_MERCURY_ISA_VERSION
	.align		4
        /*0024*/ 	.byte	0x03, 0x5f
        /*0026*/ 	.short	0x0101


	//----- nvinfo : EIATTR_VRC_CTA_INIT_COUNT
	.align		4
        /*0028*/ 	.byte	0x02, 0x4a
	.zero		1
	.zero		1


	//----- nvinfo : EIATTR_EXIT_INSTR_OFFSETS
	.align		4
        /*002c*/ 	.byte	0x04, 0x1c
        /*002e*/ 	.short	(.L_11 - .L_10)


	//   ....[0]....
.L_10:
        /*0030*/ 	.word	0x00000140


	//----- nvinfo : EIATTR_CRS_STACK_SIZE
	.align		4
.L_11:
        /*0034*/ 	.byte	0x04, 0x1e
        /*0036*/ 	.short	(.L_13 - .L_12)
.L_12:
        /*0038*/ 	.word	0x00000000


	//----- nvinfo : EIATTR_CBANK_PARAM_SIZE
	.align		4
.L_13:
        /*003c*/ 	.byte	0x03, 0x19
        /*003e*/ 	.short	0x0008


	//----- nvinfo : EIATTR_PARAM_CBANK
	.align		4
        /*0040*/ 	.byte	0x04, 0x0a
        /*0042*/ 	.short	(.L_15 - .L_14)
	.align		4
.L_14:
        /*0044*/ 	.word	index@(.nv.constant0._Z14arrayReductionPf)
        /*0048*/ 	.short	0x0380
        /*004a*/ 	.short	0x0008


	//----- nvinfo : EIATTR_SW_WAR
	.align		4
.L_15:
        /*004c*/ 	.byte	0x04, 0x36
        /*004e*/ 	.short	(.L_17 - .L_16)
.L_16:
        /*0050*/ 	.word	0x00000008
.L_17:


//--------------------- .nv.callgraph             --------------------------
	.section	.nv.callgraph,"",@"SHT_CUDA_CALLGRAPH"
	.align	4
	.sectionentsize	8
	.align		4
        /*0000*/ 	.word	0x00000000
	.align		4
        /*0004*/ 	.word	0xffffffff
	.align		4
        /*0008*/ 	.word	0x00000000
	.align		4
        /*000c*/ 	.word	0xfffffffe
	.align		4
        /*0010*/ 	.word	0x00000000
	.align		4
        /*0014*/ 	.word	0xfffffffd
	.align		4
        /*0018*/ 	.word	0x00000000
	.align		4
        /*001c*/ 	.word	0xfffffffc


//--------------------- .text._Z14arrayReductionPf --------------------------
	.section	.text._Z14arrayReductionPf,"ax",@progbits
	.align	128
        .global         _Z14arrayReductionPf
        .type           _Z14arrayReductionPf,@function
        .size           _Z14arrayReductionPf,(.L_x_4 - _Z14arrayReductionPf)
        .other          _Z14arrayReductionPf,@"STO_CUDA_ENTRY STV_DEFAULT"
_Z14arrayReductionPf:
.text._Z14arrayReductionPf:
[----:B------:R-:W-:Y:S01]  /*0000*/  LDC R1, c[0x0][0x37c] ;  /* 0x0000df00ff017b82 */ /* 0x000fe20000000800 */
[----:B------:R-:W0:Y:S07]  /*0010*/  S2R R0, SR_TID.X ;  /* 0x0000000000007919 */ /* 0x000e2e0000002100 */
[----:B------:R-:W0:Y:S01]  /*0020*/  LDC.64 R2, c[0x0][0x380] ;  /* 0x0000e000ff027b82 */ /* 0x000e220000000a00 */
[----:B------:R-:W1:Y:S01]  /*0030*/  LDCU UR6, c[0x0][0x360] ;  /* 0x00006c00ff0677ac */ /* 0x000e620008000800 */
[----:B------:R-:W2:Y:S01]  /*0040*/  LDCU.64 UR4, c[0x0][0x358] ;  /* 0x00006b00ff0477ac */ /* 0x000ea20008000a00 */
[----:B-1----:R-:W-:Y:S01]  /*0050*/  MOV R7, UR6 ;  /* 0x0000000600077c02 */ /* 0x002fe20008000f00 */
[----:B0-2---:R-:W-:-:S07]  /*0060*/  IMAD.WIDE.U32 R2, R0, 0x4, R2 ;  /* 0x0000000400027825 */ /* 0x005fce00078e0002 */
.L_x_2:
[----:B------:R-:W-:Y:S01]  /*0070*/  ISETP.GE.U32.AND P0, PT, R0, R7, PT ;  /* 0x000000070000720c */ /* 0x000fe20003f06070 */
[----:B------:R-:W-:-:S12]  /*0080*/  BSSY.RECONVERGENT B0, `(.L_x_0) ;  /* 0x0000007000007945 */ /* 0x000fd80003800200 */
[----:B0-----:R-:W-:Y:S05]  /*0090*/  @P0 BRA `(.L_x_1) ;  /* 0x0000000000140947 */ /* 0x001fea0003800000 */
[----:B------:R-:W-:Y:S01]  /*00a0*/  IMAD.WIDE R4, R7, 0x4, R2 ;  /* 0x0000000407047825 */ /* 0x000fe200078e0202 */
[----:B------:R-:W2:Y:S05]  /*00b0*/  LDG.E R9, desc[UR4][R2.64] ;  /* 0x0000000402097981 */ /* 0x000eaa000c1e1900 */
[----:B------:R-:W2:Y:S02]  /*00c0*/  LDG.E R4, desc[UR4][R4.64] ;  /* 0x0000000404047981 */ /* 0x000ea4000c1e1900 */
[----:B--2---:R-:W-:-:S05]  /*00d0*/  FADD R9, R4, R9 ;  /* 0x0000000904097221 */ /* 0x004fca0000000000 */
[----:B------:R0:W-:Y:S02]  /*00e0*/  STG.E desc[UR4][R2.64], R9 ;  /* 0x0000000902007986 */ /* 0x0001e4000c101904 */
.L_x_1:
[----:B------:R-:W-:Y:S05]  /*00f0*/  BSYNC.RECONVERGENT B0 ;  /* 0x0000000000007941 */ /* 0x000fea0003800200 */
.L_x_0:
[----:B------:R-:W-:Y:S01]  /*0100*/  BAR.SYNC.DEFER_BLOCKING 0x0 ;  /* 0x0000000000007b1d */ /* 0x000fe20000010000 */
[----:B------:R-:W-:Y:S02]  /*0110*/  ISETP.GT.U32.AND P0, PT, R7, 0x1, PT ;  /* 0x000000010700780c */ /* 0x000fe40003f04070 */
[----:B------:R-:W-:-:S11]  /*0120*/  SHF.R.U32.HI R7, RZ, 0x1, R7 ;  /* 0x00000001ff077819 */ /* 0x000fd60000011607 */
[----:B------:R-:W-:Y:S05]  /*0130*/  @P0 BRA `(.L_x_2) ;  /* 0xfffffffc00cc0947 */ /* 0x000fea000383ffff */
[----:B------:R-:W-:Y:S05]  /*0140*/  EXIT ;  /* 0x000000000000794d */ /* 0x000fea0003800000 */
.L_x_3:
[----:B------:R-:W-:-:S00]  /*0150*/  BRA `(.L_x_3) ;  /* 0xfffffffc00fc7947 */ /* 0x000fc0000383ffff */
[----:B------:R-:W-:-:S00]  /*0160*/  NOP ;  /* 0x0000000000007918 */ /* 0x000fc00000000000 */
        /* <DEDUP_REMOVED lines=9> */
.L_x_4:


//--------------------- .nv.shared.reserved.0     --------------------------
	.section	.nv.shared.reserved.0,"aw",@nobits
	.weak		__nv_reservedSMEM_offset_0_alias
	.size		__nv_reservedSMEM_offset_0_alias, 0, 64
	.other		__nv_reservedSMEM_offset_0_alias,@"STO_CUDA_RESERVED_SHARED STV_DEFAULT"
__nv_reservedSMEM_offset_0_alias:
	.zero		0
	.zero		64


//--------------------- .nv.constant0._Z14arrayReductionPf --------------------------
	.section	.nv.constant0._Z14arrayReductionPf,"a",@progbits
	.sectionflags	@""
	.align	4
.nv.constant0._Z14arrayReductionPf:
	.zero		904


//--------------------- SYMBOLS --------------------------

	.type		.nv.reservedSmem.offset0,@object
	.size		.nv.reservedSmem.offset0,0x4
